//
// Generated by NVIDIA NVVM Compiler
//
// Compiler Build ID: CL-36424714
// Cuda compilation tools, release 13.0, V13.0.88
// Based on NVVM 20.0.0
//

.version 9.0
.target sm_100
.address_size 64

	// .globl	_Z7matmultPdS_S_
// _ZZ7matmultPdS_S_E4Arow has been demoted

.visible .entry _Z7matmultPdS_S_(
	.param .u64 .ptr .align 1 _Z7matmultPdS_S__param_0,
	.param .u64 .ptr .align 1 _Z7matmultPdS_S__param_1,
	.param .u64 .ptr .align 1 _Z7matmultPdS_S__param_2
)
{
	.reg .pred 	%p<2>;
	.reg .b32 	%r<8>;
	.reg .b64 	%rd<13>;
	.reg .b64 	%fd<15>;
	// demoted variable
	.shared .align 8 .b8 _ZZ7matmultPdS_S_E4Arow[32];
	ld.param.u64 	%rd1, [_Z7matmultPdS_S__param_0];
	ld.param.u64 	%rd2, [_Z7matmultPdS_S__param_1];
	ld.param.u64 	%rd3, [_Z7matmultPdS_S__param_2];
	mov.u32 	%r1, %tid.x;
	mov.u32 	%r3, %ctaid.x;
	mov.u32 	%r4, %ntid.x;
	mad.lo.s32 	%r2, %r3, %r4, %r1;
	setp.gt.s32 	%p1, %r2, 15;
	@%p1 bra 	$L__BB0_2;
	cvta.to.global.u64 	%rd4, %rd1;
	mul.wide.s32 	%rd5, %r2, 8;
	add.s64 	%rd6, %rd4, %rd5;
	ld.global.f64 	%fd1, [%rd6];
	shl.b32 	%r5, %r1, 3;
	mov.u32 	%r6, _ZZ7matmultPdS_S_E4Arow;
	add.s32 	%r7, %r6, %r5;
	st.shared.f64 	[%r7], %fd1;
$L__BB0_2:
	cvta.to.global.u64 	%rd7, %rd3;
	bar.sync 	0;
	mul.wide.s32 	%rd8, %r2, 8;
	add.s64 	%rd9, %rd7, %rd8;
	ld.global.f64 	%fd2, [%rd9];
	cvta.to.global.u64 	%rd10, %rd2;
	ld.shared.f64 	%fd3, [_ZZ7matmultPdS_S_E4Arow];
	mul.wide.u32 	%rd11, %r1, 8;
	add.s64 	%rd12, %rd10, %rd11;
	ld.global.f64 	%fd4, [%rd12];
	fma.rn.f64 	%fd5, %fd3, %fd4, %fd2;
	st.global.f64 	[%rd9], %fd5;
	ld.shared.f64 	%fd6, [_ZZ7matmultPdS_S_E4Arow+8];
	ld.global.f64 	%fd7, [%rd12+32];
	fma.rn.f64 	%fd8, %fd6, %fd7, %fd5;
	st.global.f64 	[%rd9], %fd8;
	ld.shared.f64 	%fd9, [_ZZ7matmultPdS_S_E4Arow+16];
	ld.global.f64 	%fd10, [%rd12+64];
	fma.rn.f64 	%fd11, %fd9, %fd10, %fd8;
	st.global.f64 	[%rd9], %fd11;
	ld.shared.f64 	%fd12, [_ZZ7matmultPdS_S_E4Arow+24];
	ld.global.f64 	%fd13, [%rd12+96];
	fma.rn.f64 	%fd14, %fd12, %fd13, %fd11;
	st.global.f64 	[%rd9], %fd14;
	ret;

}


// ===== COMPILED SASS (sm_100) =====

	.target	sm_100

	.elftype	@"ET_EXEC"


//--------------------- .note.nv.tkinfo           --------------------------
	.section	.note.nv.tkinfo,"",@"SHT_NOTE"
	.sectionflags	@"SHF_NOTE_NV_TKINFO"
	.tkinfo
        /*0018*/ 	.word	0x00000002
        /*0030*/ 	.string	""
        /*0030*/ 	.string	"ptxas"
        /*0030*/ 	.string	"Cuda compilation tools, release 13.0, V13.0.88"
        /*0030*/ 	.string	"Build cuda_13.0.r13.0/compiler.36424714_0"
        /*0030*/ 	.string	"-arch sm_100 -m 64 "



//--------------------- .note.nv.cuinfo           --------------------------
	.section	.note.nv.cuinfo,"",@"SHT_NOTE"
	.sectionflags	@"SHF_NOTE_NV_CUINFO"
        /*0018*/ 	.short	0x0002
        /*001a*/ 	.short	0x0064
        /*001c*/ 	.short	0x0082
	.zero		2


//--------------------- .nv.info                  --------------------------
	.section	.nv.info,"",@"SHT_CUDA_INFO"
	.align	4


	//----- nvinfo : EIATTR_REGCOUNT
	.align		4
        /*0000*/ 	.byte	0x04, 0x2f
        /*0002*/ 	.short	(.L_1 - .L_0)
	.align		4
.L_0:
        /*0004*/ 	.word	index@(_Z7matmultPdS_S_)
        /*0008*/ 	.word	0x00000016


	//----- nvinfo : EIATTR_FRAME_SIZE
	.align		4
.L_1:
        /*000c*/ 	.byte	0x04, 0x11
        /*000e*/ 	.short	(.L_3 - .L_2)
	.align		4
.L_2:
        /*0010*/ 	.word	index@(_Z7matmultPdS_S_)
        /*0014*/ 	.word	0x00000000


	//----- nvinfo : EIATTR_MIN_STACK_SIZE
	.align		4
.L_3:
        /*0018*/ 	.byte	0x04, 0x12
        /*001a*/ 	.short	(.L_5 - .L_4)
	.align		4
.L_4:
        /*001c*/ 	.word	index@(_Z7matmultPdS_S_)
        /*0020*/ 	.word	0x00000000
.L_5:


//--------------------- .nv.compat                --------------------------
	.section	.nv.compat,"",@"SHT_CUDA_COMPAT_INFO"
	.align	4
        /*0000*/ 	.byte	0x02, 0x09, 0x00, 0x00, 0x02, 0x02, 0x01, 0x00, 0x02, 0x05, 0x05, 0x00, 0x03, 0x07, 0x01, 0x01
        /*0010*/ 	.byte	0x02, 0x03, 0x00, 0x00, 0x02, 0x06, 0x01, 0x00, 0x04, 0x0b, 0x08, 0x00, 0x01, 0x00, 0x00, 0x00
        /*0020*/ 	.byte	0x00, 0x00, 0x00, 0x00


//--------------------- .nv.info._Z7matmultPdS_S_ --------------------------
	.section	.nv.info._Z7matmultPdS_S_,"",@"SHT_CUDA_INFO"
	.sectionflags	@""
	.align	4


	//----- nvinfo : EIATTR_CUDA_API_VERSION
	.align		4
        /*0000*/ 	.byte	0x04, 0x37
        /*0002*/ 	.short	(.L_7 - .L_6)
.L_6:
        /*0004*/ 	.word	0x00000082


	//----- nvinfo : EIATTR_KPARAM_INFO
	.align		4
.L_7:
        /*0008*/ 	.byte	0x04, 0x17
        /*000a*/ 	.short	(.L_9 - .L_8)
.L_8:
        /*000c*/ 	.word	0x00000000
        /*0010*/ 	.short	0x0002
        /*0012*/ 	.short	0x0010
        /*0014*/ 	.byte	0x00, 0xf5, 0x21, 0x00


	//----- nvinfo : EIATTR_KPARAM_INFO
	.align		4
.L_9:
        /*0018*/ 	.byte	0x04, 0x17
        /*001a*/ 	.short	(.L_11 - .L_10)
.L_10:
        /*001c*/ 	.word	0x00000000
        /*0020*/ 	.short	0x0001
        /*0022*/ 	.short	0x0008
        /*0024*/ 	.byte	0x00, 0xf5, 0x21, 0x00


	//----- nvinfo : EIATTR_KPARAM_INFO
	.align		4
.L_11:
        /*0028*/ 	.byte	0x04, 0x17
        /*002a*/ 	.short	(.L_13 - .L_12)
.L_12:
        /*002c*/ 	.word	0x00000000
        /*0030*/ 	.short	0x0000
        /*0032*/ 	.short	0x0000
        /*0034*/ 	.byte	0x00, 0xf5, 0x21, 0x00


	//----- nvinfo : EIATTR_SPARSE_MMA_MASK
	.align		4
.L_13:
        /*0038*/ 	.byte	0x03, 0x50
        /*003a*/ 	.short	0x0000


	//----- nvinfo : EIATTR_MAXREG_COUNT
	.align		4
        /*003c*/ 	.byte	0x03, 0x1b
        /*003e*/ 	.short	0x00ff


	//----- nvinfo : EIATTR_NUM_BARRIERS
	.align		4
        /*0040*/ 	.byte	0x02, 0x4c
        /*0042*/ 	.byte	0x01
	.zero		1


	//----- nvinfo : EIATTR_MERCURY_ISA_VERSION
	.align		4
        /*0044*/ 	.byte	0x03, 0x5f
        /*0046*/ 	.short	0x0101


	//----- nvinfo : EIATTR_VRC_CTA_INIT_COUNT
	.align		4
        /*0048*/ 	.byte	0x02, 0x4a
	.zero		1
	.zero		1


	//----- nvinfo : EIATTR_EXIT_INSTR_OFFSETS
	.align		4
        /*004c*/ 	.byte	0x04, 0x1c
        /*004e*/ 	.short	(.L_15 - .L_14)


	//   ....[0]....
.L_14:
        /*0050*/ 	.word	0x00000230


	//----- nvinfo : EIATTR_CBANK_PARAM_SIZE
	.align		4
.L_15:
        /*0054*/ 	.byte	0x03, 0x19
        /*0056*/ 	.short	0x0018


	//----- nvinfo : EIATTR_PARAM_CBANK
	.align		4
        /*0058*/ 	.byte	0x04, 0x0a
        /*005a*/ 	.short	(.L_17 - .L_16)
	.align		4
.L_16:
        /*005c*/ 	.word	index@(.nv.constant0._Z7matmultPdS_S_)
        /*0060*/ 	.short	0x0380
        /*0062*/ 	.short	0x0018


	//----- nvinfo : EIATTR_SW_WAR
	.align		4
.L_17:
        /*0064*/ 	.byte	0x04, 0x36
        /*0066*/ 	.short	(.L_19 - .L_18)
.L_18:
        /*0068*/ 	.word	0x00000008
.L_19:


//--------------------- .nv.callgraph             --------------------------
	.section	.nv.callgraph,"",@"SHT_CUDA_CALLGRAPH"
	.align	4
	.sectionentsize	8
	.align		4
        /*0000*/ 	.word	0x00000000
	.align		4
        /*0004*/ 	.word	0xffffffff
	.align		4
        /*0008*/ 	.word	0x00000000
	.align		4
        /*000c*/ 	.word	0xfffffffe
	.align		4
        /*0010*/ 	.word	0x00000000
	.align		4
        /*0014*/ 	.word	0xfffffffd
	.align		4
        /*0018*/ 	.word	0x00000000
	.align		4
        /*001c*/ 	.word	0xfffffffc


//--------------------- .text._Z7matmultPdS_S_    --------------------------
	.section	.text._Z7matmultPdS_S_,"ax",@progbits
	.align	128
        .global         _Z7matmultPdS_S_
        .type           _Z7matmultPdS_S_,@function
        .size           _Z7matmultPdS_S_,(.L_x_1 - _Z7matmultPdS_S_)
        .other          _Z7matmultPdS_S_,@"STO_CUDA_ENTRY STV_DEFAULT"
_Z7matmultPdS_S_:
.text._Z7matmultPdS_S_:
[----:B------:R-:W-:Y:S01]  /*0000*/  LDC R1, c[0x0][0x37c] ;  /* 0x0000df00ff017b82 */ /* 0x000fe20000000800 */
[----:B------:R-:W0:Y:S07]  /*0010*/  S2R R13, SR_TID.X ;  /* 0x00000000000d7919 */ /* 0x000e2e0000002100 */
[----:B------:R-:W0:Y:S01]  /*0020*/  S2UR UR4, SR_CTAID.X ;  /* 0x00000000000479c3 */ /* 0x000e220000002500 */
[----:B------:R-:W1:Y:S07]  /*0030*/  LDCU.64 UR6, c[0x0][0x358] ;  /* 0x00006b00ff0677ac */ /* 0x000e6e0008000a00 */
[----:B------:R-:W0:Y:S08]  /*0040*/  LDC R0, c[0x0][0x360] ;  /* 0x0000d800ff007b82 */ /* 0x000e300000000800 */
[----:B------:R-:W2:Y:S08]  /*0050*/  S2UR UR5, SR_CgaCtaId ;  /* 0x00000000000579c3 */ /* 0x000eb00000008800 */
[----:B------:R-:W3:Y:S01]  /*0060*/  LDC.64 R2, c[0x0][0x390] ;  /* 0x0000e400ff027b82 */ /* 0x000ee20000000a00 */
[----:B0-----:R-:W-:-:S07]  /*0070*/  IMAD R7, R0, UR4, R13 ;  /* 0x0000000400077c24 */ /* 0x001fce000f8e020d */
[----:B------:R-:W0:Y:S01]  /*0080*/  LDC.64 R8, c[0x0][0x388] ;  /* 0x0000e200ff087b82 */ /* 0x000e220000000a00 */
[----:B------:R-:W-:-:S13]  /*0090*/  ISETP.GT.AND P0, PT, R7, 0xf, PT ;  /* 0x0000000f0700780c */ /* 0x000fda0003f04270 */
[----:B------:R-:W4:Y:S02]  /*00a0*/  @!P0 LDC.64 R4, c[0x0][0x380] ;  /* 0x0000e000ff048b82 */ /* 0x000f240000000a00 */
[----:B----4-:R-:W-:-:S05]  /*00b0*/  @!P0 IMAD.WIDE R4, R7, 0x8, R4 ;  /* 0x0000000807048825 */ /* 0x010fca00078e0204 */
[----:B-1----:R-:W4:Y:S01]  /*00c0*/  @!P0 LDG.E.64 R10, desc[UR6][R4.64] ;  /* 0x00000006040a8981 */ /* 0x002f22000c1e1b00 */
[----:B------:R-:W-:Y:S01]  /*00d0*/  UMOV UR4, 0x400 ;  /* 0x0000040000047882 */ /* 0x000fe20000000000 */
[----:B---3--:R-:W-:Y:S01]  /*00e0*/  IMAD.WIDE R2, R7, 0x8, R2 ;  /* 0x0000000807027825 */ /* 0x008fe200078e0202 */
[----:B--2---:R-:W-:-:S03]  /*00f0*/  ULEA UR4, UR5, UR4, 0x18 ;  /* 0x0000000405047291 */ /* 0x004fc6000f8ec0ff */
[----:B0-----:R-:W-:-:S03]  /*0100*/  IMAD.WIDE.U32 R8, R13, 0x8, R8 ;  /* 0x000000080d087825 */ /* 0x001fc600078e0008 */
[----:B------:R-:W-:-:S05]  /*0110*/  @!P0 LEA R19, R13, UR4, 0x3 ;  /* 0x000000040d138c11 */ /* 0x000fca000f8e18ff */
[----:B----4-:R-:W-:Y:S01]  /*0120*/  @!P0 STS.64 [R19], R10 ;  /* 0x0000000a13008388 */ /* 0x010fe20000000a00 */
[----:B------:R-:W-:Y:S06]  /*0130*/  BAR.SYNC.DEFER_BLOCKING 0x0 ;  /* 0x0000000000007b1d */ /* 0x000fec0000010000 */
[----:B------:R-:W2:Y:S04]  /*0140*/  LDG.E.64 R12, desc[UR6][R2.64] ;  /* 0x00000006020c7981 */ /* 0x000ea8000c1e1b00 */
[----:B------:R-:W2:Y:S04]  /*0150*/  LDG.E.64 R14, desc[UR6][R8.64] ;  /* 0x00000006080e7981 */ /* 0x000ea8000c1e1b00 */
[----:B------:R-:W2:Y:S02]  /*0160*/  LDS.128 R4, [UR4] ;  /* 0x00000004ff047984 */ /* 0x000ea40008000c00 */
[----:B--2---:R-:W-:-:S07]  /*0170*/  DFMA R12, R4, R14, R12 ;  /* 0x0000000e040c722b */ /* 0x004fce000000000c */
[----:B------:R-:W-:Y:S04]  /*0180*/  STG.E.64 desc[UR6][R2.64], R12 ;  /* 0x0000000c02007986 */ /* 0x000fe8000c101b06 */
[----:B------:R-:W2:Y:S02]  /*0190*/  LDG.E.64 R4, desc[UR6][R8.64+0x20] ;  /* 0x0000200608047981 */ /* 0x000ea4000c1e1b00 */
[----:B--2---:R-:W-:Y:S02]  /*01a0*/  DFMA R14, R4, R6, R12 ;  /* 0x00000006040e722b */ /* 0x004fe4000000000c */
[----:B------:R-:W0:Y:S05]  /*01b0*/  LDS.128 R4, [UR4+0x10] ;  /* 0x00001004ff047984 */ /* 0x000e2a0008000c00 */
[----:B------:R-:W-:Y:S04]  /*01c0*/  STG.E.64 desc[UR6][R2.64], R14 ;  /* 0x0000000e02007986 */ /* 0x000fe8000c101b06 */
[----:B------:R-:W0:Y:S02]  /*01d0*/  LDG.E.64 R16, desc[UR6][R8.64+0x40] ;  /* 0x0000400608107981 */ /* 0x000e24000c1e1b00 */
[----:B0-----:R-:W-:-:S07]  /*01e0*/  DFMA R4, R4, R16, R14 ;  /* 0x000000100404722b */ /* 0x001fce000000000e */
[----:B------:R-:W-:Y:S04]  /*01f0*/  STG.E.64 desc[UR6][R2.64], R4 ;  /* 0x0000000402007986 */ /* 0x000fe8000c101b06 */
[----:B------:R-:W2:Y:S02]  /*0200*/  LDG.E.64 R10, desc[UR6][R8.64+0x60] ;  /* 0x00006006080a7981 */ /* 0x000ea4000c1e1b00 */
[----:B--2---:R-:W-:-:S07]  /*0210*/  DFMA R6, R10, R6, R4 ;  /* 0x000000060a06722b */ /* 0x004fce0000000004 */
[----:B------:R-:W-:Y:S01]  /*0220*/  STG.E.64 desc[UR6][R2.64], R6 ;  /* 0x0000000602007986 */ /* 0x000fe2000c101b06 */
[----:B------:R-:W-:Y:S05]  /*0230*/  EXIT ;  /* 0x000000000000794d */ /* 0x000fea0003800000 */
.L_x_0:
[----:B------:R-:W-:-:S00]  /*0240*/  BRA `(.L_x_0) ;  /* 0xfffffffc00fc7947 */ /* 0x000fc0000383ffff */
[----:B------:R-:W-:-:S00]  /*0250*/  NOP ;  /* 0x0000000000007918 */ /* 0x000fc00000000000 */
        /* <DEDUP_REMOVED lines=10> */
.L_x_1:


//--------------------- .nv.shared._Z7matmultPdS_S_ --------------------------
	.section	.nv.shared._Z7matmultPdS_S_,"aw",@nobits
	.sectionflags	@""
	.align	8
.nv.shared._Z7matmultPdS_S_:
	.zero		1056


//--------------------- .nv.shared.reserved.0     --------------------------
	.section	.nv.shared.reserved.0,"aw",@nobits
	.weak		__nv_reservedSMEM_offset_0_alias
	.size		__nv_reservedSMEM_offset_0_alias, 0, 64
	.other		__nv_reservedSMEM_offset_0_alias,@"STO_CUDA_RESERVED_SHARED STV_DEFAULT"
__nv_reservedSMEM_offset_0_alias:
	.zero		0
	.zero		64


//--------------------- .nv.constant0._Z7matmultPdS_S_ --------------------------
	.section	.nv.constant0._Z7matmultPdS_S_,"a",@progbits
	.sectionflags	@""
	.align	4
.nv.constant0._Z7matmultPdS_S_:
	.zero		920


//--------------------- SYMBOLS --------------------------

	.type		.nv.reservedSmem.offset0,@object
	.size		.nv.reservedSmem.offset0,0x4
	.type		.nv.reservedSmem.cap,@object
	.size		.nv.reservedSmem.cap,0x4
